//
// Generated by NVIDIA NVVM Compiler
//
// Compiler Build ID: CL-36424714
// Cuda compilation tools, release 13.0, V13.0.88
// Based on NVVM 20.0.0
//

.version 9.0
.target sm_100
.address_size 64

	// .globl	_Z9copy_swapPfS_i

.visible .entry _Z9copy_swapPfS_i(
	.param .u64 .ptr .align 1 _Z9copy_swapPfS_i_param_0,
	.param .u64 .ptr .align 1 _Z9copy_swapPfS_i_param_1,
	.param .u32 _Z9copy_swapPfS_i_param_2
)
{
	.reg .pred 	%p<2>;
	.reg .b32 	%r<6>;
	.reg .b32 	%f<3>;
	.reg .b64 	%rd<8>;

	ld.param.u64 	%rd1, [_Z9copy_swapPfS_i_param_0];
	ld.param.u64 	%rd2, [_Z9copy_swapPfS_i_param_1];
	ld.param.u32 	%r2, [_Z9copy_swapPfS_i_param_2];
	mov.u32 	%r3, %tid.x;
	mov.u32 	%r4, %ctaid.x;
	mov.u32 	%r5, %ntid.x;
	mad.lo.s32 	%r1, %r4, %r5, %r3;
	setp.ge.s32 	%p1, %r1, %r2;
	@%p1 bra 	$L__BB0_2;
	cvta.to.global.u64 	%rd3, %rd1;
	cvta.to.global.u64 	%rd4, %rd2;
	mul.wide.s32 	%rd5, %r1, 4;
	add.s64 	%rd6, %rd3, %rd5;
	ld.global.f32 	%f1, [%rd6];
	add.s64 	%rd7, %rd4, %rd5;
	ld.global.f32 	%f2, [%rd7];
	st.global.f32 	[%rd6], %f2;
	st.global.f32 	[%rd7], %f1;
$L__BB0_2:
	ret;

}


// ===== COMPILED SASS (sm_100) =====

	.target	sm_100

	.elftype	@"ET_EXEC"


//--------------------- .note.nv.tkinfo           --------------------------
	.section	.note.nv.tkinfo,"",@"SHT_NOTE"
	.sectionflags	@"SHF_NOTE_NV_TKINFO"
	.tkinfo
        /*0018*/ 	.word	0x00000002
        /*0030*/ 	.string	""
        /*0030*/ 	.string	"ptxas"
        /*0030*/ 	.string	"Cuda compilation tools, release 13.0, V13.0.88"
        /*0030*/ 	.string	"Build cuda_13.0.r13.0/compiler.36424714_0"
        /*0030*/ 	.string	"-arch sm_100 -m 64 "



//--------------------- .note.nv.cuinfo           --------------------------
	.section	.note.nv.cuinfo,"",@"SHT_NOTE"
	.sectionflags	@"SHF_NOTE_NV_CUINFO"
        /*0018*/ 	.short	0x0002
        /*001a*/ 	.short	0x0064
        /*001c*/ 	.short	0x0082
	.zero		2


//--------------------- .nv.info                  --------------------------
	.section	.nv.info,"",@"SHT_CUDA_INFO"
	.align	4


	//----- nvinfo : EIATTR_REGCOUNT
	.align		4
        /*0000*/ 	.byte	0x04, 0x2f
        /*0002*/ 	.short	(.L_1 - .L_0)
	.align		4
.L_0:
        /*0004*/ 	.word	index@(_Z9copy_swapPfS_i)
        /*0008*/ 	.word	0x0000000c


	//----- nvinfo : EIATTR_FRAME_SIZE
	.align		4
.L_1:
        /*000c*/ 	.byte	0x04, 0x11
        /*000e*/ 	.short	(.L_3 - .L_2)
	.align		4
.L_2:
        /*0010*/ 	.word	index@(_Z9copy_swapPfS_i)
        /*0014*/ 	.word	0x00000000


	//----- nvinfo : EIATTR_MIN_STACK_SIZE
	.align		4
.L_3:
        /*0018*/ 	.byte	0x04, 0x12
        /*001a*/ 	.short	(.L_5 - .L_4)
	.align		4
.L_4:
        /*001c*/ 	.word	index@(_Z9copy_swapPfS_i)
        /*0020*/ 	.word	0x00000000
.L_5:


//--------------------- .nv.compat                --------------------------
	.section	.nv.compat,"",@"SHT_CUDA_COMPAT_INFO"
	.align	4
        /*0000*/ 	.byte	0x02, 0x09, 0x00, 0x00, 0x02, 0x02, 0x01, 0x00, 0x02, 0x05, 0x05, 0x00, 0x03, 0x07, 0x01, 0x01
        /*0010*/ 	.byte	0x02, 0x03, 0x00, 0x00, 0x02, 0x06, 0x01, 0x00, 0x04, 0x0b, 0x08, 0x00, 0x09, 0x00, 0x00, 0x00
        /*0020*/ 	.byte	0x00, 0x00, 0x00, 0x00


//--------------------- .nv.info._Z9copy_swapPfS_i --------------------------
	.section	.nv.info._Z9copy_swapPfS_i,"",@"SHT_CUDA_INFO"
	.sectionflags	@""
	.align	4


	//----- nvinfo : EIATTR_CUDA_API_VERSION
	.align		4
        /*0000*/ 	.byte	0x04, 0x37
        /*0002*/ 	.short	(.L_7 - .L_6)
.L_6:
        /*0004*/ 	.word	0x00000082


	//----- nvinfo : EIATTR_KPARAM_INFO
	.align		4
.L_7:
        /*0008*/ 	.byte	0x04, 0x17
        /*000a*/ 	.short	(.L_9 - .L_8)
.L_8:
        /*000c*/ 	.word	0x00000000
        /*0010*/ 	.short	0x0002
        /*0012*/ 	.short	0x0010
        /*0014*/ 	.byte	0x00, 0xf0, 0x11, 0x00


	//----- nvinfo : EIATTR_KPARAM_INFO
	.align		4
.L_9:
        /*0018*/ 	.byte	0x04, 0x17
        /*001a*/ 	.short	(.L_11 - .L_10)
.L_10:
        /*001c*/ 	.word	0x00000000
        /*0020*/ 	.short	0x0001
        /*0022*/ 	.short	0x0008
        /*0024*/ 	.byte	0x00, 0xf5, 0x21, 0x00


	//----- nvinfo : EIATTR_KPARAM_INFO
	.align		4
.L_11:
        /*0028*/ 	.byte	0x04, 0x17
        /*002a*/ 	.short	(.L_13 - .L_12)
.L_12:
        /*002c*/ 	.word	0x00000000
        /*0030*/ 	.short	0x0000
        /*0032*/ 	.short	0x0000
        /*0034*/ 	.byte	0x00, 0xf5, 0x21, 0x00


	//----- nvinfo : EIATTR_SPARSE_MMA_MASK
	.align		4
.L_13:
        /*0038*/ 	.byte	0x03, 0x50
        /*003a*/ 	.short	0x0000


	//----- nvinfo : EIATTR_MAXREG_COUNT
	.align		4
        /*003c*/ 	.byte	0x03, 0x1b
        /*003e*/ 	.short	0x00ff


	//----- nvinfo : EIATTR_MERCURY_ISA_VERSION
	.align		4
        /*0040*/ 	.byte	0x03, 0x5f
        /*0042*/ 	.short	0x0101


	//----- nvinfo : EIATTR_VRC_CTA_INIT_COUNT
	.align		4
        /*0044*/ 	.byte	0x02, 0x4a
	.zero		1
	.zero		1


	//----- nvinfo : EIATTR_EXIT_INSTR_OFFSETS
	.align		4
        /*0048*/ 	.byte	0x04, 0x1c
        /*004a*/ 	.short	(.L_15 - .L_14)


	//   ....[0]....
.L_14:
        /*004c*/ 	.word	0x00000070


	//   ....[1]....
        /*0050*/ 	.word	0x00000110


	//----- nvinfo : EIATTR_CBANK_PARAM_SIZE
	.align		4
.L_15:
        /*0054*/ 	.byte	0x03, 0x19
        /*0056*/ 	.short	0x0014


	//----- nvinfo : EIATTR_PARAM_CBANK
	.align		4
        /*0058*/ 	.byte	0x04, 0x0a
        /*005a*/ 	.short	(.L_17 - .L_16)
	.align		4
.L_16:
        /*005c*/ 	.word	index@(.nv.constant0._Z9copy_swapPfS_i)
        /*0060*/ 	.short	0x0380
        /*0062*/ 	.short	0x0014


	//----- nvinfo : EIATTR_SW_WAR
	.align		4
.L_17:
        /*0064*/ 	.byte	0x04, 0x36
        /*0066*/ 	.short	(.L_19 - .L_18)
.L_18:
        /*0068*/ 	.word	0x00000008
.L_19:


//--------------------- .nv.callgraph             --------------------------
	.section	.nv.callgraph,"",@"SHT_CUDA_CALLGRAPH"
	.align	4
	.sectionentsize	8
	.align		4
        /*0000*/ 	.word	0x00000000
	.align		4
        /*0004*/ 	.word	0xffffffff
	.align		4
        /*0008*/ 	.word	0x00000000
	.align		4
        /*000c*/ 	.word	0xfffffffe
	.align		4
        /*0010*/ 	.word	0x00000000
	.align		4
        /*0014*/ 	.word	0xfffffffd
	.align		4
        /*0018*/ 	.word	0x00000000
	.align		4
        /*001c*/ 	.word	0xfffffffc


//--------------------- .text._Z9copy_swapPfS_i   --------------------------
	.section	.text._Z9copy_swapPfS_i,"ax",@progbits
	.align	128
        .global         _Z9copy_swapPfS_i
        .type           _Z9copy_swapPfS_i,@function
        .size           _Z9copy_swapPfS_i,(.L_x_1 - _Z9copy_swapPfS_i)
        .other          _Z9copy_swapPfS_i,@"STO_CUDA_ENTRY STV_DEFAULT"
_Z9copy_swapPfS_i:
.text._Z9copy_swapPfS_i:
[----:B------:R-:W-:Y:S01]  /*0000*/  LDC R1, c[0x0][0x37c] ;  /* 0x0000df00ff017b82 */ /* 0x000fe20000000800 */
[----:B------:R-:W0:Y:S07]  /*0010*/  S2R R7, SR_TID.X ;  /* 0x0000000000077919 */ /* 0x000e2e0000002100 */
[----:B------:R-:W0:Y:S01]  /*0020*/  S2UR UR4, SR_CTAID.X ;  /* 0x00000000000479c3 */ /* 0x000e220000002500 */
[----:B------:R-:W1:Y:S07]  /*0030*/  LDCU UR5, c[0x0][0x390] ;  /* 0x00007200ff0577ac */ /* 0x000e6e0008000800 */
[----:B------:R-:W0:Y:S02]  /*0040*/  LDC R0, c[0x0][0x360] ;  /* 0x0000d800ff007b82 */ /* 0x000e240000000800 */
[----:B0-----:R-:W-:-:S05]  /*0050*/  IMAD R7, R0, UR4, R7 ;  /* 0x0000000400077c24 */ /* 0x001fca000f8e0207 */
[----:B-1----:R-:W-:-:S13]  /*0060*/  ISETP.GE.AND P0, PT, R7, UR5, PT ;  /* 0x0000000507007c0c */ /* 0x002fda000bf06270 */
[----:B------:R-:W-:Y:S05]  /*0070*/  @P0 EXIT ;  /* 0x000000000000094d */ /* 0x000fea0003800000 */
[----:B------:R-:W0:Y:S01]  /*0080*/  LDC.64 R4, c[0x0][0x388] ;  /* 0x0000e200ff047b82 */ /* 0x000e220000000a00 */
[----:B------:R-:W1:Y:S07]  /*0090*/  LDCU.64 UR4, c[0x0][0x358] ;  /* 0x00006b00ff0477ac */ /* 0x000e6e0008000a00 */
[----:B------:R-:W2:Y:S01]  /*00a0*/  LDC.64 R2, c[0x0][0x380] ;  /* 0x0000e000ff027b82 */ /* 0x000ea20000000a00 */
[----:B0-----:R-:W-:-:S05]  /*00b0*/  IMAD.WIDE R4, R7, 0x4, R4 ;  /* 0x0000000407047825 */ /* 0x001fca00078e0204 */
[----:B-1----:R-:W3:Y:S01]  /*00c0*/  LDG.E R9, desc[UR4][R4.64] ;  /* 0x0000000404097981 */ /* 0x002ee2000c1e1900 */
[----:B--2---:R-:W-:-:S05]  /*00d0*/  IMAD.WIDE R2, R7, 0x4, R2 ;  /* 0x0000000407027825 */ /* 0x004fca00078e0202 */
[----:B------:R-:W2:Y:S04]  /*00e0*/  LDG.E R7, desc[UR4][R2.64] ;  /* 0x0000000402077981 */ /* 0x000ea8000c1e1900 */
[----:B---3--:R-:W-:Y:S04]  /*00f0*/  STG.E desc[UR4][R2.64], R9 ;  /* 0x0000000902007986 */ /* 0x008fe8000c101904 */
[----:B--2---:R-:W-:Y:S01]  /*0100*/  STG.E desc[UR4][R4.64], R7 ;  /* 0x0000000704007986 */ /* 0x004fe2000c101904 */
[----:B------:R-:W-:Y:S05]  /*0110*/  EXIT ;  /* 0x000000000000794d */ /* 0x000fea0003800000 */
.L_x_0:
[----:B------:R-:W-:-:S00]  /*0120*/  BRA `(.L_x_0) ;  /* 0xfffffffc00fc7947 */ /* 0x000fc0000383ffff */
[----:B------:R-:W-:-:S00]  /*0130*/  NOP ;  /* 0x0000000000007918 */ /* 0x000fc00000000000 */
        /* <DEDUP_REMOVED lines=12> */
.L_x_1:


//--------------------- .nv.shared.reserved.0     --------------------------
	.section	.nv.shared.reserved.0,"aw",@nobits
	.weak		__nv_reservedSMEM_offset_0_alias
	.size		__nv_reservedSMEM_offset_0_alias, 0, 64
	.other		__nv_reservedSMEM_offset_0_alias,@"STO_CUDA_RESERVED_SHARED STV_DEFAULT"
__nv_reservedSMEM_offset_0_alias:
	.zero		0
	.zero		64


//--------------------- .nv.constant0._Z9copy_swapPfS_i --------------------------
	.section	.nv.constant0._Z9copy_swapPfS_i,"a",@progbits
	.sectionflags	@""
	.align	4
.nv.constant0._Z9copy_swapPfS_i:
	.zero		916


//--------------------- SYMBOLS --------------------------

	.type		.nv.reservedSmem.offset0,@object
	.size		.nv.reservedSmem.offset0,0x4
